	.headerflags	@"EF_CUDA_TEXMODE_UNIFIED EF_CUDA_64BIT_ADDRESS EF_CUDA_ACCELERATORS EF_CUDA_SM90 EF_CUDA_VIRTUAL_SM(EF_CUDA_SM90)"
	.elftype	@"ET_EXEC"


//--------------------- .nv.info                  --------------------------
	.section	.nv.info,"",@"SHT_CUDA_INFO"
	.align	4


	//----- nvinfo : EIATTR_REGCOUNT
	.align		4
        /*0000*/ 	.byte	0x04, 0x2f
        /*0002*/ 	.short	(.L_3 - .L_2)
	.align		4
.L_2:
        /*0004*/ 	.word	index@(triton_poi_fused__native_batch_norm_legit_no_training_sigmoid_12)
        /*0008*/ 	.word	0x00000017


	//----- nvinfo : EIATTR_MIN_STACK_SIZE
	.align		4
.L_3:
        /*000c*/ 	.byte	0x04, 0x12
        /*000e*/ 	.short	(.L_5 - .L_4)
	.align		4
.L_4:
        /*0010*/ 	.word	index@(triton_poi_fused__native_batch_norm_legit_no_training_sigmoid_12)
        /*0014*/ 	.word	0x00000000


	//----- nvinfo : EIATTR_FRAME_SIZE
	.align		4
.L_5:
        /*0018*/ 	.byte	0x04, 0x11
        /*001a*/ 	.short	(.L_7 - .L_6)
	.align		4
.L_6:
        /*001c*/ 	.word	index@(triton_poi_fused__native_batch_norm_legit_no_training_sigmoid_12)
        /*0020*/ 	.word	0x00000000


	//----- nvinfo : EIATTR_MIN_STACK_SIZE
	.align		4
.L_7:
        /*0024*/ 	.byte	0x04, 0x12
        /*0026*/ 	.short	(.L_9 - .L_8)
	.align		4
.L_8:
        /*0028*/ 	.word	index@(triton_poi_fused__native_batch_norm_legit_no_training_sigmoid_12)
        /*002c*/ 	.word	0x00000000
.L_9:


//--------------------- .nv.info.triton_poi_fused__native_batch_norm_legit_no_training_sigmoid_12 --------------------------
	.section	.nv.info.triton_poi_fused__native_batch_norm_legit_no_training_sigmoid_12,"",@"SHT_CUDA_INFO"
	.sectionflags	@""
	.align	4


	//----- nvinfo : EIATTR_CUDA_API_VERSION
	.align		4
        /*0000*/ 	.byte	0x04, 0x37
        /*0002*/ 	.short	(.L_11 - .L_10)
.L_10:
        /*0004*/ 	.word	0x0000007c


	//----- nvinfo : EIATTR_KPARAM_INFO
	.align		4
.L_11:
        /*0008*/ 	.byte	0x04, 0x17
        /*000a*/ 	.short	(.L_13 - .L_12)
.L_12:
        /*000c*/ 	.word	0x00000000
        /*0010*/ 	.short	0x0006
        /*0012*/ 	.short	0x0030
        /*0014*/ 	.byte	0x00, 0xf0, 0x11, 0x00


	//----- nvinfo : EIATTR_KPARAM_INFO
	.align		4
.L_13:
        /*0018*/ 	.byte	0x04, 0x17
        /*001a*/ 	.short	(.L_15 - .L_14)
.L_14:
        /*001c*/ 	.word	0x00000000
        /*0020*/ 	.short	0x0005
        /*0022*/ 	.short	0x0028
        /*0024*/ 	.byte	0x00, 0xf4, 0x21, 0x00


	//----- nvinfo : EIATTR_KPARAM_INFO
	.align		4
.L_15:
        /*0028*/ 	.byte	0x04, 0x17
        /*002a*/ 	.short	(.L_17 - .L_16)
.L_16:
        /*002c*/ 	.word	0x00000000
        /*0030*/ 	.short	0x0004
        /*0032*/ 	.short	0x0020
        /*0034*/ 	.byte	0x00, 0xf4, 0x21, 0x00


	//----- nvinfo : EIATTR_KPARAM_INFO
	.align		4
.L_17:
        /*0038*/ 	.byte	0x04, 0x17
        /*003a*/ 	.short	(.L_19 - .L_18)
.L_18:
        /*003c*/ 	.word	0x00000000
        /*0040*/ 	.short	0x0003
        /*0042*/ 	.short	0x0018
        /*0044*/ 	.byte	0x00, 0xf4, 0x21, 0x00


	//----- nvinfo : EIATTR_KPARAM_INFO
	.align		4
.L_19:
        /*0048*/ 	.byte	0x04, 0x17
        /*004a*/ 	.short	(.L_21 - .L_20)
.L_20:
        /*004c*/ 	.word	0x00000000
        /*0050*/ 	.short	0x0002
        /*0052*/ 	.short	0x0010
        /*0054*/ 	.byte	0x00, 0xf4, 0x21, 0x00


	//----- nvinfo : EIATTR_KPARAM_INFO
	.align		4
.L_21:
        /*0058*/ 	.byte	0x04, 0x17
        /*005a*/ 	.short	(.L_23 - .L_22)
.L_22:
        /*005c*/ 	.word	0x00000000
        /*0060*/ 	.short	0x0001
        /*0062*/ 	.short	0x0008
        /*0064*/ 	.byte	0x00, 0xf4, 0x21, 0x00


	//----- nvinfo : EIATTR_KPARAM_INFO
	.align		4
.L_23:
        /*0068*/ 	.byte	0x04, 0x17
        /*006a*/ 	.short	(.L_25 - .L_24)
.L_24:
        /*006c*/ 	.word	0x00000000
        /*0070*/ 	.short	0x0000
        /*0072*/ 	.short	0x0000
        /*0074*/ 	.byte	0x00, 0xf4, 0x21, 0x00


	//----- nvinfo : EIATTR_SPARSE_MMA_MASK
	.align		4
.L_25:
        /*0078*/ 	.byte	0x03, 0x50
        /*007a*/ 	.short	0x0000


	//----- nvinfo : EIATTR_MAXREG_COUNT
	.align		4
        /*007c*/ 	.byte	0x03, 0x1b
        /*007e*/ 	.short	0x00ff


	//----- nvinfo : EIATTR_EXIT_INSTR_OFFSETS
	.align		4
        /*0080*/ 	.byte	0x04, 0x1c
        /*0082*/ 	.short	(.L_27 - .L_26)


	//   ....[0]....
.L_26:
        /*0084*/ 	.word	0x00000550


	//   ....[1]....
        /*0088*/ 	.word	0x00000570


	//----- nvinfo : EIATTR_REQNTID
	.align		4
.L_27:
        /*008c*/ 	.byte	0x04, 0x10
        /*008e*/ 	.short	(.L_29 - .L_28)
.L_28:
        /*0090*/ 	.word	0x00000080
        /*0094*/ 	.word	0x00000001
        /*0098*/ 	.word	0x00000001


	//----- nvinfo : EIATTR_CBANK_PARAM_SIZE
	.align		4
.L_29:
        /*009c*/ 	.byte	0x03, 0x19
        /*009e*/ 	.short	0x0034


	//----- nvinfo : EIATTR_PARAM_CBANK
	.align		4
        /*00a0*/ 	.byte	0x04, 0x0a
        /*00a2*/ 	.short	(.L_31 - .L_30)
	.align		4
.L_30:
        /*00a4*/ 	.word	index@(.nv.constant0.triton_poi_fused__native_batch_norm_legit_no_training_sigmoid_12)
        /*00a8*/ 	.short	0x0210
        /*00aa*/ 	.short	0x0034


	//----- nvinfo : EIATTR_SW_WAR
	.align		4
.L_31:
        /*00ac*/ 	.byte	0x04, 0x36
        /*00ae*/ 	.short	(.L_33 - .L_32)
.L_32:
        /*00b0*/ 	.word	0x00000008
.L_33:


//--------------------- .nv.callgraph             --------------------------
	.section	.nv.callgraph,"",@"SHT_CUDA_CALLGRAPH"
	.align	4
	.sectionentsize	8
	.align		4
        /*0000*/ 	.word	0x00000000
	.align		4
        /*0004*/ 	.word	0xffffffff
	.align		4
        /*0008*/ 	.word	0x00000000
	.align		4
        /*000c*/ 	.word	0xfffffffe
	.align		4
        /*0010*/ 	.word	0x00000000
	.align		4
        /*0014*/ 	.word	0xfffffffd
	.align		4
        /*0018*/ 	.word	0x00000000
	.align		4
        /*001c*/ 	.word	0xfffffffc


//--------------------- .nv.constant4             --------------------------
	.section	.nv.constant4,"a",@progbits
	.align	8
	.align		8
.nv.constant4:
        /*0000*/ 	.dword	_$_str
	.align		8
        /*0008*/ 	.dword	_$_str_$_2


//--------------------- .text.triton_poi_fused__native_batch_norm_legit_no_training_sigmoid_12 --------------------------
	.section	.text.triton_poi_fused__native_batch_norm_legit_no_training_sigmoid_12,"ax",@progbits
	.align	128
        .global         triton_poi_fused__native_batch_norm_legit_no_training_sigmoid_12
        .type           triton_poi_fused__native_batch_norm_legit_no_training_sigmoid_12,@function
        .size           triton_poi_fused__native_batch_norm_legit_no_training_sigmoid_12,(.L_x_1 - triton_poi_fused__native_batch_norm_legit_no_training_sigmoid_12)
        .other          triton_poi_fused__native_batch_norm_legit_no_training_sigmoid_12,@"STO_CUDA_ENTRY STV_DEFAULT"
triton_poi_fused__native_batch_norm_legit_no_training_sigmoid_12:
.text.triton_poi_fused__native_batch_norm_legit_no_training_sigmoid_12:
[----:B------:R-:W0:Y:S01]  /*0000*/  LDC R1, c[0x0][0x28] ;  /* 0x00000a00ff017b82 */ /* 0x000e220000000800 */
[----:B------:R-:W1:Y:S07]  /*0010*/  S2R R0, SR_TID.X ;  /* 0x0000000000007919 */ /* 0x000e6e0000002100 */
[----:B------:R-:W2:Y:S01]  /*0020*/  LDC.64 R8, c[0x0][0x220] ;  /* 0x00008800ff087b82 */ /* 0x000ea20000000a00 */
[----:B------:R-:W-:Y:S01]  /*0030*/  ULDC.64 UR4, c[0x0][0x208] ;  /* 0x0000820000047ab9 */ /* 0x000fe20000000a00 */
[----:B------:R-:W3:Y:S06]  /*0040*/  S2R R3, SR_CTAID.X ;  /* 0x0000000000037919 */ /* 0x000eec0000002500 */
[----:B------:R-:W4:Y:S08]  /*0050*/  LDC.64 R14, c[0x0][0x218] ;  /* 0x00008600ff0e7b82 */ /* 0x000f300000000a00 */
[----:B------:R-:W5:Y:S08]  /*0060*/  LDC.64 R12, c[0x0][0x210] ;  /* 0x00008400ff0c7b82 */ /* 0x000f700000000a00 */
[----:B------:R-:W5:Y:S01]  /*0070*/  LDC.64 R16, c[0x0][0x228] ;  /* 0x00008a00ff107b82 */ /* 0x000f620000000a00 */
[----:B-1----:R-:W-:-:S07]  /*0080*/  SHF.L.U32 R0, R0, 0x1, RZ ;  /* 0x0000000100007819 */ /* 0x002fce00000006ff */
[----:B------:R-:W1:Y:S01]  /*0090*/  LDC.64 R18, c[0x0][0x230] ;  /* 0x00008c00ff127b82 */ /* 0x000e620000000a00 */
[----:B------:R-:W-:-:S04]  /*00a0*/  LOP3.LUT R0, R0, 0xfe, RZ, 0xc0, !PT ;  /* 0x000000fe00007812 */ /* 0x000fc800078ec0ff */
[----:B---3--:R-:W-:-:S04]  /*00b0*/  LEA R0, R3, R0, 0x8 ;  /* 0x0000000003007211 */ /* 0x008fc800078e40ff */
[C---:B------:R-:W-:Y:S01]  /*00c0*/  ISETP.GE.AND P0, PT, R0.reuse, 0xa0, PT ;  /* 0x000000a00000780c */ /* 0x040fe20003f06270 */
[----:B------:R-:W-:-:S05]  /*00d0*/  IMAD.HI R2, R0, 0x66666667, RZ ;  /* 0x6666666700027827 */ /* 0x000fca00078e02ff */
[----:B------:R-:W-:-:S04]  /*00e0*/  SHF.R.U32.HI R3, RZ, 0x1f, R2 ;  /* 0x0000001fff037819 */ /* 0x000fc80000011602 */
[----:B------:R-:W-:-:S05]  /*00f0*/  LEA.HI.SX32 R3, R2, R3, 0x1c ;  /* 0x0000000302037211 */ /* 0x000fca00078fe2ff */
[----:B------:R-:W-:Y:S01]  /*0100*/  IMAD R11, R3, -0x28, R0 ;  /* 0xffffffd8030b7824 */ /* 0x000fe200078e0200 */
[----:B------:R-:W-:-:S03]  /*0110*/  CS2R R2, SRZ ;  /* 0x0000000000027805 */ /* 0x000fc6000001ff00 */
[----:B--2---:R-:W-:-:S05]  /*0120*/  IMAD.WIDE R8, R11, 0x4, R8 ;  /* 0x000000040b087825 */ /* 0x004fca00078e0208 */
[----:B------:R2:W3:Y:S01]  /*0130*/  @!P0 LDG.E.EL.64 R2, desc[UR4][R8.64] ;  /* 0x0000000408028981 */ /* 0x0004e2000c2e1b00 */
[----:B------:R-:W-:Y:S02]  /*0140*/  CS2R R4, SRZ ;  /* 0x0000000000047805 */ /* 0x000fe4000001ff00 */
[----:B------:R-:W-:Y:S01]  /*0150*/  CS2R R6, SRZ ;  /* 0x0000000000067805 */ /* 0x000fe2000001ff00 */
[----:B----4-:R-:W-:-:S04]  /*0160*/  IMAD.WIDE R14, R11, 0x4, R14 ;  /* 0x000000040b0e7825 */ /* 0x010fc800078e020e */
[----:B-----5:R-:W-:Y:S01]  /*0170*/  IMAD.WIDE R12, R0, 0x4, R12 ;  /* 0x00000004000c7825 */ /* 0x020fe200078e020c */
[----:B------:R4:W5:Y:S03]  /*0180*/  @!P0 LDG.E.EL.64 R4, desc[UR4][R14.64] ;  /* 0x000000040e048981 */ /* 0x000966000c2e1b00 */
[C---:B0-----:R-:W-:Y:S01]  /*0190*/  IMAD.WIDE R16, R11.reuse, 0x4, R16 ;  /* 0x000000040b107825 */ /* 0x041fe200078e0210 */
[----:B------:R0:W5:Y:S01]  /*01a0*/  @!P0 LDG.E.64 R6, desc[UR4][R12.64] ;  /* 0x000000040c068981 */ /* 0x000162000c1e1b00 */
[----:B--2---:R-:W-:Y:S02]  /*01b0*/  CS2R R8, SRZ ;  /* 0x0000000000087805 */ /* 0x004fe4000001ff00 */
[----:B-1----:R-:W-:Y:S01]  /*01c0*/  IMAD.WIDE R18, R11, 0x4, R18 ;  /* 0x000000040b127825 */ /* 0x002fe200078e0212 */
[----:B------:R-:W-:-:S04]  /*01d0*/  CS2R R10, SRZ ;  /* 0x00000000000a7805 */ /* 0x000fc8000001ff00 */
[----:B------:R-:W2:Y:S04]  /*01e0*/  @!P0 LDG.E.EL.64 R8, desc[UR4][R18.64] ;  /* 0x0000000412088981 */ /* 0x000ea8000c2e1b00 */
[----:B------:R-:W2:Y:S01]  /*01f0*/  @!P0 LDG.E.EL.64 R10, desc[UR4][R16.64] ;  /* 0x00000004100a8981 */ /* 0x000ea2000c2e1b00 */
[----:B---3--:R-:W-:Y:S01]  /*0200*/  FADD R2, R2, 9.9999997473787516356e-06 ;  /* 0x3727c5ac02027421 */ /* 0x008fe20000000000 */
[----:B------:R-:W-:-:S03]  /*0210*/  FADD R3, R3, 9.9999997473787516356e-06 ;  /* 0x3727c5ac03037421 */ /* 0x000fc60000000000 */
[----:B------:R-:W1:Y:S08]  /*0220*/  MUFU.SQRT R20, R2 ;  /* 0x0000000200147308 */ /* 0x000e700000002000 */
[----:B----4-:R-:W3:Y:S01]  /*0230*/  MUFU.SQRT R14, R3 ;  /* 0x00000003000e7308 */ /* 0x010ee20000002000 */
[C---:B-1----:R-:W-:Y:S02]  /*0240*/  FSETP.GT.AND P1, PT, R20.reuse, 8.50705917302346158658e+37, PT ;  /* 0x7e8000001400780b */ /* 0x042fe40003f24000 */
[----:B------:R-:W-:-:S02]  /*0250*/  FSETP.GEU.AND P3, PT, R20, 1.175494350822287508e-38, PT ;  /* 0x008000001400780b */ /* 0x000fc40003f6e000 */
[C---:B---3--:R-:W-:Y:S02]  /*0260*/  FSETP.GT.AND P2, PT, R14.reuse, 8.50705917302346158658e+37, PT ;  /* 0x7e8000000e00780b */ /* 0x048fe40003f44000 */
[----:B------:R-:W-:-:S07]  /*0270*/  FSETP.GEU.AND P4, PT, R14, 1.175494350822287508e-38, PT ;  /* 0x008000000e00780b */ /* 0x000fce0003f8e000 */
[----:B------:R-:W-:Y:S01]  /*0280*/  @P1 FMUL R20, R20, 0.25 ;  /* 0x3e80000014141820 */ /* 0x000fe20000400000 */
[----:B------:R-:W-:-:S03]  /*0290*/  HFMA2.MMA R2, -RZ, RZ, 1.625, 0 ;  /* 0x3e800000ff027435 */ /* 0x000fc600000001ff */
[----:B------:R-:W-:Y:S01]  /*02a0*/  @!P3 FMUL R20, R20, 16777216 ;  /* 0x4b8000001414b820 */ /* 0x000fe20000400000 */
[----:B------:R-:W-:-:S04]  /*02b0*/  @P2 FMUL R14, R14, 0.25 ;  /* 0x3e8000000e0e2820 */ /* 0x000fc80000400000 */
[----:B------:R-:W-:Y:S01]  /*02c0*/  @!P4 FMUL R14, R14, 16777216 ;  /* 0x4b8000000e0ec820 */ /* 0x000fe20000400000 */
[----:B------:R-:W1:Y:S01]  /*02d0*/  MUFU.RCP R20, R20 ;  /* 0x0000001400147308 */ /* 0x000e620000001000 */
[----:B------:R-:W-:-:S07]  /*02e0*/  FSEL R3, R2, 1, P1 ;  /* 0x3f80000002037808 */ /* 0x000fce0000800000 */
[----:B------:R-:W3:Y:S01]  /*02f0*/  MUFU.RCP R14, R14 ;  /* 0x0000000e000e7308 */ /* 0x000ee20000001000 */
[----:B0-----:R-:W-:Y:S01]  /*0300*/  FSEL R13, R2, 1, P2 ;  /* 0x3f800000020d7808 */ /* 0x001fe20001000000 */
[----:B------:R-:W-:Y:S01]  /*0310*/  @!P3 FMUL R3, R3, 16777216 ;  /* 0x4b8000000303b820 */ /* 0x000fe20000400000 */
[----:B-----5:R-:W-:-:S03]  /*0320*/  FADD R4, -R4, R6 ;  /* 0x0000000604047221 */ /* 0x020fc60000000100 */
[----:B------:R-:W-:Y:S01]  /*0330*/  @!P4 FMUL R13, R13, 16777216 ;  /* 0x4b8000000d0dc820 */ /* 0x000fe20000400000 */
[----:B-1----:R-:W-:Y:S01]  /*0340*/  FMUL R3, R20, R3 ;  /* 0x0000000314037220 */ /* 0x002fe20000400000 */
[----:B------:R-:W-:-:S03]  /*0350*/  FADD R5, -R5, R7 ;  /* 0x0000000705057221 */ /* 0x000fc60000000100 */
[----:B------:R-:W-:Y:S01]  /*0360*/  FMUL R3, R4, R3 ;  /* 0x0000000304037220 */ /* 0x000fe20000400000 */
[----:B---3--:R-:W-:-:S04]  /*0370*/  FMUL R6, R14, R13 ;  /* 0x0000000d0e067220 */ /* 0x008fc80000400000 */
[----:B------:R-:W-:Y:S01]  /*0380*/  FMUL R6, R5, R6 ;  /* 0x0000000605067220 */ /* 0x000fe20000400000 */
[----:B--2---:R-:W-:-:S03]  /*0390*/  FFMA R3, R3, R10, R8 ;  /* 0x0000000a03037223 */ /* 0x004fc60000000008 */
[----:B------:R-:W-:Y:S01]  /*03a0*/  FFMA R6, R6, R11, R9 ;  /* 0x0000000b06067223 */ /* 0x000fe20000000009 */
[----:B------:R-:W-:-:S03]  /*03b0*/  FADD R3, RZ, -R3 ;  /* 0x80000003ff037221 */ /* 0x000fc60000000000 */
[----:B------:R-:W-:Y:S01]  /*03c0*/  FADD R6, RZ, -R6 ;  /* 0x80000006ff067221 */ /* 0x000fe20000000000 */
[----:B------:R-:W-:-:S03]  /*03d0*/  FMUL R3, R3, 1.4426950216293334961 ;  /* 0x3fb8aa3b03037820 */ /* 0x000fc60000400000 */
[----:B------:R-:W-:Y:S02]  /*03e0*/  FMUL R6, R6, 1.4426950216293334961 ;  /* 0x3fb8aa3b06067820 */ /* 0x000fe40000400000 */
[----:B------:R-:W-:-:S03]  /*03f0*/  FSETP.GEU.AND P1, PT, R3, -126, PT ;  /* 0xc2fc00000300780b */ /* 0x000fc60003f2e000 */
[----:B------:R-:W-:-:S10]  /*0400*/  FSETP.GEU.AND P2, PT, R6, -126, PT ;  /* 0xc2fc00000600780b */ /* 0x000fd40003f4e000 */
[----:B------:R-:W-:-:S03]  /*0410*/  @!P1 FMUL R3, R3, 0.5 ;  /* 0x3f00000003039820 */ /* 0x000fc60000400000 */
[----:B------:R-:W-:Y:S01]  /*0420*/  @!P2 FMUL R6, R6, 0.5 ;  /* 0x3f0000000606a820 */ /* 0x000fe20000400000 */
[----:B------:R-:W0:Y:S08]  /*0430*/  MUFU.EX2 R4, R3 ;  /* 0x0000000300047308 */ /* 0x000e300000000800 */
[----:B------:R-:W1:Y:S01]  /*0440*/  MUFU.EX2 R5, R6 ;  /* 0x0000000600057308 */ /* 0x000e620000000800 */
[----:B0-----:R-:W-:-:S04]  /*0450*/  @!P1 FMUL R4, R4, R4 ;  /* 0x0000000404049220 */ /* 0x001fc80000400000 */
[----:B------:R-:W-:Y:S01]  /*0460*/  FADD R7, R4, 1 ;  /* 0x3f80000004077421 */ /* 0x000fe20000000000 */
[----:B-1----:R-:W-:-:S04]  /*0470*/  @!P2 FMUL R5, R5, R5 ;  /* 0x000000050505a220 */ /* 0x002fc80000400000 */
[----:B------:R-:W-:Y:S01]  /*0480*/  FADD R8, R5, 1 ;  /* 0x3f80000005087421 */ /* 0x000fe20000000000 */
[----:B------:R-:W-:Y:S01]  /*0490*/  FSETP.GT.AND P1, PT, R7, 8.50705917302346158658e+37, PT ;  /* 0x7e8000000700780b */ /* 0x000fe20003f24000 */
[----:B------:R-:W0:Y:S03]  /*04a0*/  LDC.64 R4, c[0x0][0x238] ;  /* 0x00008e00ff047b82 */ /* 0x000e260000000a00 */
[----:B------:R-:W-:-:S09]  /*04b0*/  FSETP.GT.AND P2, PT, R8, 8.50705917302346158658e+37, PT ;  /* 0x7e8000000800780b */ /* 0x000fd20003f44000 */
[----:B------:R-:W-:-:S04]  /*04c0*/  @P1 FMUL R7, R7, 0.25 ;  /* 0x3e80000007071820 */ /* 0x000fc80000400000 */
[----:B------:R-:W-:Y:S02]  /*04d0*/  @P2 FMUL R8, R8, 0.25 ;  /* 0x3e80000008082820 */ /* 0x000fe40000400000 */
[----:B------:R-:W1:Y:S08]  /*04e0*/  MUFU.RCP R7, R7 ;  /* 0x0000000700077308 */ /* 0x000e700000001000 */
[----:B------:R-:W2:Y:S01]  /*04f0*/  MUFU.RCP R8, R8 ;  /* 0x0000000800087308 */ /* 0x000ea20000001000 */
[----:B------:R-:W-:-:S02]  /*0500*/  FSEL R6, R2, 1, P1 ;  /* 0x3f80000002067808 */ /* 0x000fc40000800000 */
[----:B------:R-:W-:Y:S01]  /*0510*/  FSEL R9, R2, 1, P2 ;  /* 0x3f80000002097808 */ /* 0x000fe20001000000 */
[----:B0-----:R-:W-:-:S04]  /*0520*/  IMAD.WIDE R2, R0, 0x4, R4 ;  /* 0x0000000400027825 */ /* 0x001fc800078e0204 */
[----:B-1----:R-:W-:Y:S01]  /*0530*/  FMUL R4, R7, R6 ;  /* 0x0000000607047220 */ /* 0x002fe20000400000 */
[----:B--2---:R-:W-:Y:S01]  /*0540*/  FMUL R5, R8, R9 ;  /* 0x0000000908057220 */ /* 0x004fe20000400000 */
[----:B------:R-:W-:Y:S06]  /*0550*/  @P0 EXIT ;  /* 0x000000000000094d */ /* 0x000fec0003800000 */
[----:B------:R-:W-:Y:S01]  /*0560*/  STG.E.64 desc[UR4][R2.64], R4 ;  /* 0x0000000402007986 */ /* 0x000fe2000c101b04 */
[----:B------:R-:W-:Y:S05]  /*0570*/  EXIT ;  /* 0x000000000000794d */ /* 0x000fea0003800000 */
.L_x_0:
[----:B------:R-:W-:-:S00]  /*0580*/  BRA `(.L_x_0) ;  /* 0xfffffffc00fc7947 */ /* 0x000fc0000383ffff */
[----:B------:R-:W-:-:S00]  /*0590*/  NOP ;  /* 0x0000000000007918 */ /* 0x000fc00000000000 */
        /* <DEDUP_REMOVED lines=14> */
.L_x_1:


//--------------------- .nv.global.init           --------------------------
	.section	.nv.global.init,"aw",@progbits
.nv.global.init:
	.type		_$_str,@object
	.size		_$_str,(_$_str_$_2 - _$_str)
_$_str:
        /*0000*/ 	.byte	0x5f, 0x5f, 0x43, 0x55, 0x44, 0x41, 0x5f, 0x46, 0x54, 0x5a, 0x00
	.type		_$_str_$_2,@object
	.size		_$_str_$_2,(.L_1 - _$_str_$_2)
_$_str_$_2:
        /*000b*/ 	.byte	0x5f, 0x5f, 0x43, 0x55, 0x44, 0x41, 0x5f, 0x50, 0x52, 0x45, 0x43, 0x5f, 0x53, 0x51, 0x52, 0x54
        /*001b*/ 	.byte	0x00
.L_1:


//--------------------- .nv.constant0.triton_poi_fused__native_batch_norm_legit_no_training_sigmoid_12 --------------------------
	.section	.nv.constant0.triton_poi_fused__native_batch_norm_legit_no_training_sigmoid_12,"a",@progbits
	.sectionflags	@""
	.align	4
.nv.constant0.triton_poi_fused__native_batch_norm_legit_no_training_sigmoid_12:
	.zero		580
